	.headerflags	@"EF_CUDA_TEXMODE_UNIFIED EF_CUDA_64BIT_ADDRESS EF_CUDA_ACCELERATORS EF_CUDA_SM90 EF_CUDA_VIRTUAL_SM(EF_CUDA_SM90)"
	.elftype	@"ET_EXEC"


//--------------------- .nv.info                  --------------------------
	.section	.nv.info,"",@"SHT_CUDA_INFO"
	.align	4


	//----- nvinfo : EIATTR_REGCOUNT
	.align		4
        /*0000*/ 	.byte	0x04, 0x2f
        /*0002*/ 	.short	(.L_1 - .L_0)
	.align		4
.L_0:
        /*0004*/ 	.word	index@(triton_red_fused__to_copy_add_mul_sum_5)
        /*0008*/ 	.word	0x00000020


	//----- nvinfo : EIATTR_MIN_STACK_SIZE
	.align		4
.L_1:
        /*000c*/ 	.byte	0x04, 0x12
        /*000e*/ 	.short	(.L_3 - .L_2)
	.align		4
.L_2:
        /*0010*/ 	.word	index@(triton_red_fused__to_copy_add_mul_sum_5)
        /*0014*/ 	.word	0x00000000


	//----- nvinfo : EIATTR_FRAME_SIZE
	.align		4
.L_3:
        /*0018*/ 	.byte	0x04, 0x11
        /*001a*/ 	.short	(.L_5 - .L_4)
	.align		4
.L_4:
        /*001c*/ 	.word	index@(triton_red_fused__to_copy_add_mul_sum_5)
        /*0020*/ 	.word	0x00000000


	//----- nvinfo : EIATTR_MIN_STACK_SIZE
	.align		4
.L_5:
        /*0024*/ 	.byte	0x04, 0x12
        /*0026*/ 	.short	(.L_7 - .L_6)
	.align		4
.L_6:
        /*0028*/ 	.word	index@(triton_red_fused__to_copy_add_mul_sum_5)
        /*002c*/ 	.word	0x00000000
.L_7:


//--------------------- .nv.info.triton_red_fused__to_copy_add_mul_sum_5 --------------------------
	.section	.nv.info.triton_red_fused__to_copy_add_mul_sum_5,"",@"SHT_CUDA_INFO"
	.sectionflags	@""
	.align	4


	//----- nvinfo : EIATTR_CUDA_API_VERSION
	.align		4
        /*0000*/ 	.byte	0x04, 0x37
        /*0002*/ 	.short	(.L_9 - .L_8)
.L_8:
        /*0004*/ 	.word	0x0000007c


	//----- nvinfo : EIATTR_KPARAM_INFO
	.align		4
.L_9:
        /*0008*/ 	.byte	0x04, 0x17
        /*000a*/ 	.short	(.L_11 - .L_10)
.L_10:
        /*000c*/ 	.word	0x00000000
        /*0010*/ 	.short	0x0007
        /*0012*/ 	.short	0x0030
        /*0014*/ 	.byte	0x00, 0xf4, 0x21, 0x00


	//----- nvinfo : EIATTR_KPARAM_INFO
	.align		4
.L_11:
        /*0018*/ 	.byte	0x04, 0x17
        /*001a*/ 	.short	(.L_13 - .L_12)
.L_12:
        /*001c*/ 	.word	0x00000000
        /*0020*/ 	.short	0x0006
        /*0022*/ 	.short	0x002c
        /*0024*/ 	.byte	0x00, 0xf0, 0x11, 0x00


	//----- nvinfo : EIATTR_KPARAM_INFO
	.align		4
.L_13:
        /*0028*/ 	.byte	0x04, 0x17
        /*002a*/ 	.short	(.L_15 - .L_14)
.L_14:
        /*002c*/ 	.word	0x00000000
        /*0030*/ 	.short	0x0005
        /*0032*/ 	.short	0x0028
        /*0034*/ 	.byte	0x00, 0xf0, 0x11, 0x00


	//----- nvinfo : EIATTR_KPARAM_INFO
	.align		4
.L_15:
        /*0038*/ 	.byte	0x04, 0x17
        /*003a*/ 	.short	(.L_17 - .L_16)
.L_16:
        /*003c*/ 	.word	0x00000000
        /*0040*/ 	.short	0x0004
        /*0042*/ 	.short	0x0020
        /*0044*/ 	.byte	0x00, 0xf4, 0x21, 0x00


	//----- nvinfo : EIATTR_KPARAM_INFO
	.align		4
.L_17:
        /*0048*/ 	.byte	0x04, 0x17
        /*004a*/ 	.short	(.L_19 - .L_18)
.L_18:
        /*004c*/ 	.word	0x00000000
        /*0050*/ 	.short	0x0003
        /*0052*/ 	.short	0x0018
        /*0054*/ 	.byte	0x00, 0xf4, 0x21, 0x00


	//----- nvinfo : EIATTR_KPARAM_INFO
	.align		4
.L_19:
        /*0058*/ 	.byte	0x04, 0x17
        /*005a*/ 	.short	(.L_21 - .L_20)
.L_20:
        /*005c*/ 	.word	0x00000000
        /*0060*/ 	.short	0x0002
        /*0062*/ 	.short	0x0010
        /*0064*/ 	.byte	0x00, 0xf4, 0x21, 0x00


	//----- nvinfo : EIATTR_KPARAM_INFO
	.align		4
.L_21:
        /*0068*/ 	.byte	0x04, 0x17
        /*006a*/ 	.short	(.L_23 - .L_22)
.L_22:
        /*006c*/ 	.word	0x00000000
        /*0070*/ 	.short	0x0001
        /*0072*/ 	.short	0x0008
        /*0074*/ 	.byte	0x00, 0xf4, 0x21, 0x00


	//----- nvinfo : EIATTR_KPARAM_INFO
	.align		4
.L_23:
        /*0078*/ 	.byte	0x04, 0x17
        /*007a*/ 	.short	(.L_25 - .L_24)
.L_24:
        /*007c*/ 	.word	0x00000000
        /*0080*/ 	.short	0x0000
        /*0082*/ 	.short	0x0000
        /*0084*/ 	.byte	0x00, 0xf4, 0x21, 0x00


	//----- nvinfo : EIATTR_SPARSE_MMA_MASK
	.align		4
.L_25:
        /*0088*/ 	.byte	0x03, 0x50
        /*008a*/ 	.short	0x0000


	//----- nvinfo : EIATTR_MAXREG_COUNT
	.align		4
        /*008c*/ 	.byte	0x03, 0x1b
        /*008e*/ 	.short	0x0080


	//----- nvinfo : EIATTR_COOP_GROUP_MASK_REGIDS
	.align		4
        /*0090*/ 	.byte	0x04, 0x29
        /*0092*/ 	.short	(.L_27 - .L_26)


	//   ....[0]....
.L_26:
        /*0094*/ 	.word	0xffffffff


	//   ....[1]....
        /*0098*/ 	.word	0xffffffff


	//   ....[2]....
        /*009c*/ 	.word	0xffffffff


	//   ....[3]....
        /*00a0*/ 	.word	0xffffffff


	//   ....[4]....
        /*00a4*/ 	.word	0xffffffff


	//   ....[5]....
        /*00a8*/ 	.word	0xffffffff


	//   ....[6]....
        /*00ac*/ 	.word	0xffffffff


	//   ....[7]....
        /*00b0*/ 	.word	0xffffffff


	//   ....[8]....
        /*00b4*/ 	.word	0xffffffff


	//   ....[9]....
        /*00b8*/ 	.word	0xffffffff


	//   ....[10]....
        /*00bc*/ 	.word	0xffffffff


	//   ....[11]....
        /*00c0*/ 	.word	0xffffffff


	//   ....[12]....
        /*00c4*/ 	.word	0xffffffff


	//   ....[13]....
        /*00c8*/ 	.word	0xffffffff


	//   ....[14]....
        /*00cc*/ 	.word	0xffffffff


	//   ....[15]....
        /*00d0*/ 	.word	0xffffffff


	//   ....[16]....
        /*00d4*/ 	.word	0xffffffff


	//   ....[17]....
        /*00d8*/ 	.word	0xffffffff


	//   ....[18]....
        /*00dc*/ 	.word	0xffffffff


	//   ....[19]....
        /*00e0*/ 	.word	0xffffffff


	//   ....[20]....
        /*00e4*/ 	.word	0xffffffff


	//   ....[21]....
        /*00e8*/ 	.word	0xffffffff


	//   ....[22]....
        /*00ec*/ 	.word	0xffffffff


	//   ....[23]....
        /*00f0*/ 	.word	0xffffffff


	//----- nvinfo : EIATTR_COOP_GROUP_INSTR_OFFSETS
	.align		4
.L_27:
        /*00f4*/ 	.byte	0x04, 0x28
        /*00f6*/ 	.short	(.L_29 - .L_28)


	//   ....[0]....
.L_28:
        /*00f8*/ 	.word	0x00000630


	//   ....[1]....
        /*00fc*/ 	.word	0x00000660


	//   ....[2]....
        /*0100*/ 	.word	0x00000670


	//   ....[3]....
        /*0104*/ 	.word	0x00000680


	//   ....[4]....
        /*0108*/ 	.word	0x00000690


	//   ....[5]....
        /*010c*/ 	.word	0x000006a0


	//   ....[6]....
        /*0110*/ 	.word	0x000006b0


	//   ....[7]....
        /*0114*/ 	.word	0x000006e0


	//   ....[8]....
        /*0118*/ 	.word	0x00000720


	//   ....[9]....
        /*011c*/ 	.word	0x00000740


	//   ....[10]....
        /*0120*/ 	.word	0x00000760


	//   ....[11]....
        /*0124*/ 	.word	0x00000790


	//   ....[12]....
        /*0128*/ 	.word	0x000007b0


	//   ....[13]....
        /*012c*/ 	.word	0x000007c0


	//   ....[14]....
        /*0130*/ 	.word	0x000007e0


	//   ....[15]....
        /*0134*/ 	.word	0x00000800


	//   ....[16]....
        /*0138*/ 	.word	0x000009f0


	//   ....[17]....
        /*013c*/ 	.word	0x00000a00


	//   ....[18]....
        /*0140*/ 	.word	0x00000a30


	//   ....[19]....
        /*0144*/ 	.word	0x00000a40


	//   ....[20]....
        /*0148*/ 	.word	0x00000a70


	//   ....[21]....
        /*014c*/ 	.word	0x00000a80


	//   ....[22]....
        /*0150*/ 	.word	0x00000ab0


	//   ....[23]....
        /*0154*/ 	.word	0x00000ac0


	//----- nvinfo : EIATTR_EXIT_INSTR_OFFSETS
	.align		4
.L_29:
        /*0158*/ 	.byte	0x04, 0x1c
        /*015a*/ 	.short	(.L_31 - .L_30)


	//   ....[0]....
.L_30:
        /*015c*/ 	.word	0x00000c30


	//   ....[1]....
        /*0160*/ 	.word	0x00000ca0


	//----- nvinfo : EIATTR_REQNTID
	.align		4
.L_31:
        /*0164*/ 	.byte	0x04, 0x10
        /*0166*/ 	.short	(.L_33 - .L_32)
.L_32:
        /*0168*/ 	.word	0x00000200
        /*016c*/ 	.word	0x00000001
        /*0170*/ 	.word	0x00000001


	//----- nvinfo : EIATTR_CBANK_PARAM_SIZE
	.align		4
.L_33:
        /*0174*/ 	.byte	0x03, 0x19
        /*0176*/ 	.short	0x0038


	//----- nvinfo : EIATTR_PARAM_CBANK
	.align		4
        /*0178*/ 	.byte	0x04, 0x0a
        /*017a*/ 	.short	(.L_35 - .L_34)
	.align		4
.L_34:
        /*017c*/ 	.word	index@(.nv.constant0.triton_red_fused__to_copy_add_mul_sum_5)
        /*0180*/ 	.short	0x0210
        /*0182*/ 	.short	0x0038


	//----- nvinfo : EIATTR_SW_WAR
	.align		4
.L_35:
        /*0184*/ 	.byte	0x04, 0x36
        /*0186*/ 	.short	(.L_37 - .L_36)
.L_36:
        /*0188*/ 	.word	0x00000008
.L_37:


//--------------------- .nv.callgraph             --------------------------
	.section	.nv.callgraph,"",@"SHT_CUDA_CALLGRAPH"
	.align	4
	.sectionentsize	8
	.align		4
        /*0000*/ 	.word	0x00000000
	.align		4
        /*0004*/ 	.word	0xffffffff
	.align		4
        /*0008*/ 	.word	0x00000000
	.align		4
        /*000c*/ 	.word	0xfffffffe
	.align		4
        /*0010*/ 	.word	0x00000000
	.align		4
        /*0014*/ 	.word	0xfffffffd
	.align		4
        /*0018*/ 	.word	0x00000000
	.align		4
        /*001c*/ 	.word	0xfffffffc


//--------------------- .text.triton_red_fused__to_copy_add_mul_sum_5 --------------------------
	.section	.text.triton_red_fused__to_copy_add_mul_sum_5,"ax",@progbits
	.sectionflags	@"SHF_BARRIERS=1"
	.align	128
        .global         triton_red_fused__to_copy_add_mul_sum_5
        .type           triton_red_fused__to_copy_add_mul_sum_5,@function
        .size           triton_red_fused__to_copy_add_mul_sum_5,(.L_x_3 - triton_red_fused__to_copy_add_mul_sum_5)
        .other          triton_red_fused__to_copy_add_mul_sum_5,@"STO_CUDA_ENTRY STV_DEFAULT"
triton_red_fused__to_copy_add_mul_sum_5:
.text.triton_red_fused__to_copy_add_mul_sum_5:
[----:B------:R-:W0:Y:S02]  /*0000*/  LDC R1, c[0x0][0x28] ;  /* 0x00000a00ff017b82 */ /* 0x000e240000000800 */
[----:B------:R-:W1:Y:S01]  /*0010*/  LDC R0, c[0x0][0x23c] ;  /* 0x00008f00ff007b82 */ /* 0x000e620000000800 */
[----:B------:R-:W2:Y:S01]  /*0020*/  S2R R5, SR_TID.X ;  /* 0x0000000000057919 */ /* 0x000ea20000002100 */
[----:B------:R-:W-:Y:S01]  /*0030*/  ULDC.64 UR6, c[0x0][0x208] ;  /* 0x0000820000067ab9 */ /* 0x000fe20000000a00 */
[----:B------:R-:W-:Y:S02]  /*0040*/  CS2R R2, SRZ ;  /* 0x0000000000027805 */ /* 0x000fe4000001ff00 */
[----:B------:R-:W-:Y:S01]  /*0050*/  CS2R R16, SRZ ;  /* 0x0000000000107805 */ /* 0x000fe2000001ff00 */
[----:B------:R-:W3:Y:S01]  /*0060*/  S2R R19, SR_CTAID.X ;  /* 0x0000000000137919 */ /* 0x000ee20000002500 */
[----:B------:R-:W-:Y:S02]  /*0070*/  CS2R R24, SRZ ;  /* 0x0000000000187805 */ /* 0x000fe4000001ff00 */
[----:B------:R-:W-:Y:S02]  /*0080*/  MOV R18, RZ ;  /* 0x000000ff00127202 */ /* 0x000fe40000000f00 */
[----:B-1----:R-:W-:Y:S01]  /*0090*/  ISETP.GE.AND P0, PT, R0, 0x1, PT ;  /* 0x000000010000780c */ /* 0x002fe20003f06270 */
[----:B------:R-:W-:Y:S01]  /*00a0*/  HFMA2.MMA R0, -RZ, RZ, 0, 0 ;  /* 0x00000000ff007435 */ /* 0x000fe200000001ff */
[----:B--2---:R-:W-:-:S02]  /*00b0*/  SHF.L.U32 R4, R5, 0x3, RZ ;  /* 0x0000000305047819 */ /* 0x004fc400000006ff */
[----:B---3--:R-:W-:Y:S02]  /*00c0*/  SHF.L.U32 R19, R19, 0x6, RZ ;  /* 0x0000000613137819 */ /* 0x008fe400000006ff */
[----:B------:R-:W-:-:S07]  /*00d0*/  LOP3.LUT R4, R4, 0x38, RZ, 0xc0, !PT ;  /* 0x0000003804047812 */ /* 0x000fce00078ec0ff */
[----:B------:R-:W-:Y:S05]  /*00e0*/  @!P0 BRA `(.L_x_0) ;  /* 0x0000000400508947 */ /* 0x000fea0003800000 */
[----:B------:R-:W-:Y:S02]  /*00f0*/  SHF.R.U32.HI R22, RZ, 0x3, R5 ;  /* 0x00000003ff167819 */ /* 0x000fe40000011605 */
[----:B------:R-:W-:Y:S02]  /*0100*/  CS2R R2, SRZ ;  /* 0x0000000000027805 */ /* 0x000fe4000001ff00 */
[----:B------:R-:W-:Y:S02]  /*0110*/  CS2R R16, SRZ ;  /* 0x0000000000107805 */ /* 0x000fe4000001ff00 */
[----:B------:R-:W-:Y:S02]  /*0120*/  CS2R R24, SRZ ;  /* 0x0000000000187805 */ /* 0x000fe4000001ff00 */
[----:B------:R-:W-:Y:S01]  /*0130*/  SGXT.U32 R22, R22, 0x6 ;  /* 0x000000061616781a */ /* 0x000fe20000000000 */
[----:B------:R-:W-:Y:S01]  /*0140*/  UMOV UR4, URZ ;  /* 0x0000003f00047c82 */ /* 0x000fe20008000000 */
[----:B------:R-:W-:-:S02]  /*0150*/  MOV R0, RZ ;  /* 0x000000ff00007202 */ /* 0x000fc40000000f00 */
[----:B------:R-:W-:Y:S02]  /*0160*/  LEA R23, R22, R19, 0xc ;  /* 0x0000001316177211 */ /* 0x000fe400078e60ff */
[----:B------:R-:W-:Y:S02]  /*0170*/  MOV R18, RZ ;  /* 0x000000ff00127202 */ /* 0x000fe40000000f00 */
[----:B------:R-:W-:-:S07]  /*0180*/  IADD3 R23, R4, R23, RZ ;  /* 0x0000001704177210 */ /* 0x000fce0007ffe0ff */
.L_x_1:
[----:B------:R-:W1:Y:S01]  /*0190*/  LDC R27, c[0x0][0x23c] ;  /* 0x00008f00ff1b7b82 */ /* 0x000e620000000800 */
[----:B------:R-:W-:Y:S02]  /*01a0*/  IADD3 R26, R22, UR4, RZ ;  /* 0x00000004161a7c10 */ /* 0x000fe4000fffe0ff */
[----:B------:R-:W-:Y:S02]  /*01b0*/  CS2R R4, SRZ ;  /* 0x0000000000047805 */ /* 0x000fe4000001ff00 */
[----:B------:R-:W-:Y:S02]  /*01c0*/  CS2R R6, SRZ ;  /* 0x0000000000067805 */ /* 0x000fe4000001ff00 */
[----:B------:R-:W-:Y:S02]  /*01d0*/  CS2R R8, SRZ ;  /* 0x0000000000087805 */ /* 0x000fe4000001ff00 */
[----:B------:R-:W-:Y:S01]  /*01e0*/  CS2R R10, SRZ ;  /* 0x00000000000a7805 */ /* 0x000fe2000001ff00 */
[----:B------:R-:W2:Y:S08]  /*01f0*/  LDC.64 R28, c[0x0][0x210] ;  /* 0x00008400ff1c7b82 */ /* 0x000eb00000000a00 */
[----:B------:R-:W3:Y:S01]  /*0200*/  LDC.64 R12, c[0x0][0x218] ;  /* 0x00008600ff0c7b82 */ /* 0x000ee20000000a00 */
[----:B-1----:R-:W-:-:S07]  /*0210*/  ISETP.GE.AND P1, PT, R26, R27, PT ;  /* 0x0000001b1a00720c */ /* 0x002fce0003f26270 */
[----:B------:R-:W1:Y:S01]  /*0220*/  LDC.64 R14, c[0x0][0x228] ;  /* 0x00008a00ff0e7b82 */ /* 0x000e620000000a00 */
[----:B--2---:R-:W-:-:S07]  /*0230*/  IMAD.WIDE R28, R23, 0x2, R28 ;  /* 0x00000002171c7825 */ /* 0x004fce00078e021c */
[----:B------:R-:W2:Y:S01]  /*0240*/  LDC.64 R20, c[0x0][0x220] ;  /* 0x00008800ff147b82 */ /* 0x000ea20000000a00 */
[----:B------:R-:W4:Y:S01]  /*0250*/  @!P1 LDG.E.EF.128 R4, desc[UR6][R28.64] ;  /* 0x000000061c049981 */ /* 0x000f22000c0e1d00 */
[----:B---3--:R-:W-:-:S05]  /*0260*/  IMAD.WIDE R12, R23, 0x2, R12 ;  /* 0x00000002170c7825 */ /* 0x008fca00078e020c */
[----:B------:R-:W3:Y:S01]  /*0270*/  @!P1 LDG.E.EF.128 R8, desc[UR6][R12.64] ;  /* 0x000000060c089981 */ /* 0x000ee2000c0e1d00 */
[----:B-1----:R-:W-:Y:S01]  /*0280*/  IMAD.WIDE R14, R26, 0x4, R14 ;  /* 0x000000041a0e7825 */ /* 0x002fe200078e020e */
[----:B------:R-:W-:-:S03]  /*0290*/  HFMA2.MMA R26, -RZ, RZ, 0, 0 ;  /* 0x00000000ff1a7435 */ /* 0x000fc600000001ff */
[----:B--2---:R-:W-:-:S07]  /*02a0*/  IMAD.WIDE R20, R23, 0x2, R20 ;  /* 0x0000000217147825 */ /* 0x004fce00078e0214 */
[----:B------:R1:W2:Y:S02]  /*02b0*/  @!P1 LDG.E.EL R26, desc[UR6][R14.64] ;  /* 0x000000060e1a9981 */ /* 0x0002a4000c2e1900 */
[----:B-1----:R-:W-:Y:S01]  /*02c0*/  CS2R R14, SRZ ;  /* 0x00000000000e7805 */ /* 0x002fe2000001ff00 */
[----:B----4-:R-:W-:Y:S02]  /*02d0*/  HADD2.F32 R12, -RZ, R5.H0_H0 ;  /* 0x20000005ff0c7230 */ /* 0x010fe40000004100 */
[----:B------:R-:W-:Y:S02]  /*02e0*/  HADD2.F32 R5, -RZ, R5.H1_H1 ;  /* 0x30000005ff057230 */ /* 0x000fe40000004100 */
[----:B---3--:R-:W-:Y:S02]  /*02f0*/  HADD2.F32 R28, -RZ, R9.H1_H1 ;  /* 0x30000009ff1c7230 */ /* 0x008fe40000004100 */
[----:B------:R-:W-:-:S03]  /*0300*/  HADD2.F32 R9, -RZ, R9.H0_H0 ;  /* 0x20000009ff097230 */ /* 0x000fc60000004100 */
[----:B------:R-:W-:Y:S02]  /*0310*/  FADD R28, R5, R28 ;  /* 0x0000001c051c7221 */ /* 0x000fe40000000000 */
[----:B------:R-:W-:Y:S01]  /*0320*/  FADD R5, R12, R9 ;  /* 0x000000090c057221 */ /* 0x000fe20000000000 */
[----:B------:R-:W-:-:S06]  /*0330*/  CS2R R12, SRZ ;  /* 0x00000000000c7805 */ /* 0x000fcc000001ff00 */
[----:B------:R1:W3:Y:S01]  /*0340*/  @!P1 LDG.E.EF.128 R12, desc[UR6][R20.64] ;  /* 0x00000006140c9981 */ /* 0x0002e2000c0e1d00 */
[----:B------:R-:W-:-:S06]  /*0350*/  UIADD3 UR4, UR4, 0x40, URZ ;  /* 0x0000004004047890 */ /* 0x000fcc000fffe03f */
[----:B------:R-:W-:Y:S01]  /*0360*/  ISETP.LE.AND P0, PT, R27, UR4, PT ;  /* 0x000000041b007c0c */ /* 0x000fe2000bf03270 */
[----:B------:R-:W-:Y:S02]  /*0370*/  HADD2.F32 R27, -RZ, R7.H1_H1 ;  /* 0x30000007ff1b7230 */ /* 0x000fe40000004100 */
[----:B-1----:R-:W-:Y:S02]  /*0380*/  HADD2.F32 R20, -RZ, R11.H1_H1 ;  /* 0x3000000bff147230 */ /* 0x002fe40000004100 */
[----:B------:R-:W-:Y:S02]  /*0390*/  HADD2.F32 R11, -RZ, R11.H0_H0 ;  /* 0x2000000bff0b7230 */ /* 0x000fe40000004100 */
[----:B------:R-:W-:Y:S02]  /*03a0*/  HADD2.F32 R21, -RZ, R8.H1_H1 ;  /* 0x30000008ff157230 */ /* 0x000fe40000004100 */
[----:B------:R-:W-:Y:S01]  /*03b0*/  HADD2.F32 R8, -RZ, R8.H0_H0 ;  /* 0x20000008ff087230 */ /* 0x000fe20000004100 */
[----:B------:R-:W-:Y:S01]  /*03c0*/  IADD3 R23, R23, 0x40000, RZ ;  /* 0x0004000017177810 */ /* 0x000fe20007ffe0ff */
[----:B---3--:R-:W-:-:S05]  /*03d0*/  HADD2.F32 R9, -RZ, R13.H1_H1 ;  /* 0x3000000dff097230 */ /* 0x008fca0000004100 */
[----:B--2---:R-:W-:-:S04]  /*03e0*/  FMUL R9, R9, R26 ;  /* 0x0000001a09097220 */ /* 0x004fc80000400000 */
[----:B------:R-:W-:Y:S01]  /*03f0*/  @!P1 FFMA R3, R28, R9, R3 ;  /* 0x000000091c039223 */ /* 0x000fe20000000003 */
[----:B------:R-:W-:Y:S02]  /*0400*/  HADD2.F32 R28, -RZ, R6.H1_H1 ;  /* 0x30000006ff1c7230 */ /* 0x000fe40000004100 */
[----:B------:R-:W-:Y:S02]  /*0410*/  HADD2.F32 R9, -RZ, R10.H1_H1 ;  /* 0x3000000aff097230 */ /* 0x000fe40000004100 */
[----:B------:R-:W-:-:S03]  /*0420*/  HADD2.F32 R10, -RZ, R10.H0_H0 ;  /* 0x2000000aff0a7230 */ /* 0x000fc60000004100 */
[----:B------:R-:W-:Y:S01]  /*0430*/  FADD R28, R28, R9 ;  /* 0x000000091c1c7221 */ /* 0x000fe20000000000 */
[----:B------:R-:W-:Y:S02]  /*0440*/  HADD2.F32 R9, -RZ, R6.H0_H0 ;  /* 0x20000006ff097230 */ /* 0x000fe40000004100 */
[----:B------:R-:W-:-:S03]  /*0450*/  HADD2.F32 R6, -RZ, R7.H0_H0 ;  /* 0x20000007ff067230 */ /* 0x000fc60000004100 */
[----:B------:R-:W-:Y:S01]  /*0460*/  FADD R7, R9, R10 ;  /* 0x0000000a09077221 */ /* 0x000fe20000000000 */
[----:B------:R-:W-:Y:S01]  /*0470*/  FADD R9, R27, R20 ;  /* 0x000000141b097221 */ /* 0x000fe20000000000 */
[----:B------:R-:W-:Y:S02]  /*0480*/  HADD2.F32 R27, -RZ, R13.H0_H0 ;  /* 0x2000000dff1b7230 */ /* 0x000fe40000004100 */
[----:B------:R-:W-:Y:S02]  /*0490*/  HADD2.F32 R13, -RZ, R4.H0_H0 ;  /* 0x20000004ff0d7230 */ /* 0x000fe40000004100 */
[----:B------:R-:W-:Y:S02]  /*04a0*/  HADD2.F32 R4, -RZ, R4.H1_H1 ;  /* 0x30000004ff047230 */ /* 0x000fe40000004100 */
[----:B------:R-:W-:Y:S01]  /*04b0*/  FMUL R27, R27, R26 ;  /* 0x0000001a1b1b7220 */ /* 0x000fe20000400000 */
[----:B------:R-:W-:Y:S01]  /*04c0*/  FADD R11, R6, R11 ;  /* 0x0000000b060b7221 */ /* 0x000fe20000000000 */
[----:B------:R-:W-:-:S02]  /*04d0*/  HADD2.F32 R29, -RZ, R15.H0_H0 ;  /* 0x2000000fff1d7230 */ /* 0x000fc40000004100 */
[----:B------:R-:W-:Y:S01]  /*04e0*/  FADD R4, R4, R21 ;  /* 0x0000001504047221 */ /* 0x000fe20000000000 */
[----:B------:R-:W-:Y:S01]  /*04f0*/  @!P1 FFMA R24, R5, R27, R24 ;  /* 0x0000001b05189223 */ /* 0x000fe20000000018 */
[----:B------:R-:W-:Y:S02]  /*0500*/  HADD2.F32 R6, -RZ, R15.H1_H1 ;  /* 0x3000000fff067230 */ /* 0x000fe40000004100 */
[----:B------:R-:W-:Y:S02]  /*0510*/  HADD2.F32 R21, -RZ, R14.H0_H0 ;  /* 0x2000000eff157230 */ /* 0x000fe40000004100 */
[----:B------:R-:W-:Y:S02]  /*0520*/  HADD2.F32 R27, -RZ, R14.H1_H1 ;  /* 0x3000000eff1b7230 */ /* 0x000fe40000004100 */
[----:B------:R-:W-:Y:S02]  /*0530*/  HADD2.F32 R5, -RZ, R12.H0_H0 ;  /* 0x2000000cff057230 */ /* 0x000fe40000004100 */
[----:B------:R-:W-:-:S02]  /*0540*/  HADD2.F32 R15, -RZ, R12.H1_H1 ;  /* 0x3000000cff0f7230 */ /* 0x000fc40000004100 */
[----:B------:R-:W-:Y:S01]  /*0550*/  FADD R13, R13, R8 ;  /* 0x000000080d0d7221 */ /* 0x000fe20000000000 */
[-C--:B------:R-:W-:Y:S01]  /*0560*/  FMUL R27, R27, R26.reuse ;  /* 0x0000001a1b1b7220 */ /* 0x080fe20000400000 */
[-C--:B------:R-:W-:Y:S01]  /*0570*/  FMUL R21, R21, R26.reuse ;  /* 0x0000001a15157220 */ /* 0x080fe20000400000 */
[-C--:B------:R-:W-:Y:S01]  /*0580*/  FMUL R6, R6, R26.reuse ;  /* 0x0000001a06067220 */ /* 0x080fe20000400000 */
[-C--:B------:R-:W-:Y:S01]  /*0590*/  FMUL R29, R29, R26.reuse ;  /* 0x0000001a1d1d7220 */ /* 0x080fe20000400000 */
[-C--:B------:R-:W-:Y:S01]  /*05a0*/  FMUL R15, R15, R26.reuse ;  /* 0x0000001a0f0f7220 */ /* 0x080fe20000400000 */
[----:B------:R-:W-:Y:S01]  /*05b0*/  FMUL R5, R5, R26 ;  /* 0x0000001a05057220 */ /* 0x000fe20000400000 */
[----:B------:R-:W-:Y:S01]  /*05c0*/  @!P1 FFMA R25, R28, R27, R25 ;  /* 0x0000001b1c199223 */ /* 0x000fe20000000019 */
[----:B------:R-:W-:Y:S01]  /*05d0*/  @!P1 FFMA R0, R7, R21, R0 ;  /* 0x0000001507009223 */ /* 0x000fe20000000000 */
[----:B------:R-:W-:Y:S01]  /*05e0*/  @!P1 FFMA R16, R9, R6, R16 ;  /* 0x0000000609109223 */ /* 0x000fe20000000010 */
[----:B------:R-:W-:Y:S01]  /*05f0*/  @!P1 FFMA R18, R11, R29, R18 ;  /* 0x0000001d0b129223 */ /* 0x000fe20000000012 */
[----:B------:R-:W-:Y:S01]  /*0600*/  @!P1 FFMA R17, R4, R15, R17 ;  /* 0x0000000f04119223 */ /* 0x000fe20000000011 */
[----:B------:R-:W-:Y:S01]  /*0610*/  @!P1 FFMA R2, R13, R5, R2 ;  /* 0x000000050d029223 */ /* 0x000fe20000000002 */
[----:B------:R-:W-:Y:S06]  /*0620*/  @!P0 BRA `(.L_x_1) ;  /* 0xfffffff800d88947 */ /* 0x000fec000383ffff */
.L_x_0:
[----:B------:R-:W1:Y:S01]  /*0630*/  SHFL.BFLY PT, R5, R2, 0x10, 0x1f ;  /* 0x0e001f0002057f89 */ /* 0x000e6200000e0000 */
[----:B------:R-:W2:Y:S01]  /*0640*/  S2UR UR5, SR_CgaCtaId ;  /* 0x00000000000579c3 */ /* 0x000ea20000008800 */
[----:B------:R-:W-:Y:S02]  /*0650*/  UMOV UR4, 0x400 ;  /* 0x0000040000047882 */ /* 0x000fe40000000000 */
[----:B------:R-:W3:Y:S04]  /*0660*/  SHFL.BFLY PT, R7, R24, 0x10, 0x1f ;  /* 0x0e001f0018077f89 */ /* 0x000ee800000e0000 */
[----:B------:R-:W4:Y:S04]  /*0670*/  SHFL.BFLY PT, R6, R17, 0x10, 0x1f ;  /* 0x0e001f0011067f89 */ /* 0x000f2800000e0000 */
[----:B------:R-:W5:Y:S04]  /*0680*/  SHFL.BFLY PT, R10, R3, 0x10, 0x1f ;  /* 0x0e001f00030a7f89 */ /* 0x000f6800000e0000 */
[----:B------:R-:W5:Y:S04]  /*0690*/  SHFL.BFLY PT, R13, R0, 0x10, 0x1f ;  /* 0x0e001f00000d7f89 */ /* 0x000f6800000e0000 */
[----:B------:R-:W5:Y:S04]  /*06a0*/  SHFL.BFLY PT, R14, R25, 0x10, 0x1f ;  /* 0x0e001f00190e7f89 */ /* 0x000f6800000e0000 */
[----:B------:R-:W5:Y:S01]  /*06b0*/  SHFL.BFLY PT, R15, R18, 0x10, 0x1f ;  /* 0x0e001f00120f7f89 */ /* 0x000f6200000e0000 */
[----:B-1----:R-:W-:Y:S01]  /*06c0*/  FADD R5, R5, R2 ;  /* 0x0000000205057221 */ /* 0x002fe20000000000 */
[----:B--2---:R-:W-:-:S02]  /*06d0*/  UPRMT UR4, UR5, 0x654, UR4 ;  /* 0x0000065405047896 */ /* 0x004fc40008000004 */
[----:B------:R-:W1:Y:S01]  /*06e0*/  SHFL.BFLY PT, R9, R16, 0x10, 0x1f ;  /* 0x0e001f0010097f89 */ /* 0x000e6200000e0000 */
[----:B---3--:R-:W-:Y:S01]  /*06f0*/  FADD R2, R7, R24 ;  /* 0x0000001807027221 */ /* 0x008fe20000000000 */
[----:B------:R-:W2:Y:S01]  /*0700*/  S2R R4, SR_TID.X ;  /* 0x0000000000047919 */ /* 0x000ea20000002100 */
[----:B----4-:R-:W-:Y:S01]  /*0710*/  FADD R6, R6, R17 ;  /* 0x0000001106067221 */ /* 0x010fe20000000000 */
[----:B------:R-:W3:Y:S01]  /*0720*/  SHFL.BFLY PT, R12, R5, 0x8, 0x1f ;  /* 0x0d001f00050c7f89 */ /* 0x000ee200000e0000 */
[----:B-----5:R-:W-:-:S03]  /*0730*/  FADD R10, R10, R3 ;  /* 0x000000030a0a7221 */ /* 0x020fc60000000000 */
[----:B------:R-:W4:Y:S01]  /*0740*/  SHFL.BFLY PT, R7, R2, 0x8, 0x1f ;  /* 0x0d001f0002077f89 */ /* 0x000f2200000e0000 */
[----:B0-----:R-:W-:-:S03]  /*0750*/  FADD R13, R13, R0 ;  /* 0x000000000d0d7221 */ /* 0x001fc60000000000 */
[----:B------:R-:W0:Y:S01]  /*0760*/  SHFL.BFLY PT, R11, R6, 0x8, 0x1f ;  /* 0x0d001f00060b7f89 */ /* 0x000e2200000e0000 */
[----:B------:R-:W-:Y:S01]  /*0770*/  FADD R25, R14, R25 ;  /* 0x000000190e197221 */ /* 0x000fe20000000000 */
[----:B------:R-:W-:Y:S02]  /*0780*/  FADD R18, R15, R18 ;  /* 0x000000120f127221 */ /* 0x000fe40000000000 */
[----:B------:R-:W5:Y:S01]  /*0790*/  SHFL.BFLY PT, R17, R10, 0x8, 0x1f ;  /* 0x0d001f000a117f89 */ /* 0x000f6200000e0000 */
[----:B-1----:R-:W-:-:S03]  /*07a0*/  FADD R16, R9, R16 ;  /* 0x0000001009107221 */ /* 0x002fc60000000000 */
[----:B------:R-:W1:Y:S04]  /*07b0*/  SHFL.BFLY PT, R20, R13, 0x8, 0x1f ;  /* 0x0d001f000d147f89 */ /* 0x000e6800000e0000 */
[----:B------:R-:W1:Y:S01]  /*07c0*/  SHFL.BFLY PT, R14, R25, 0x8, 0x1f ;  /* 0x0d001f00190e7f89 */ /* 0x000e6200000e0000 */
[----:B---3--:R-:W-:-:S03]  /*07d0*/  FADD R12, R5, R12 ;  /* 0x0000000c050c7221 */ /* 0x008fc60000000000 */
[----:B------:R-:W3:Y:S01]  /*07e0*/  SHFL.BFLY PT, R9, R18, 0x8, 0x1f ;  /* 0x0d001f0012097f89 */ /* 0x000ee200000e0000 */
[----:B--2---:R-:W-:-:S03]  /*07f0*/  SHF.L.U32 R0, R4, 0x3, RZ ;  /* 0x0000000304007819 */ /* 0x004fc600000006ff */
[----:B------:R-:W2:Y:S01]  /*0800*/  SHFL.BFLY PT, R15, R16, 0x8, 0x1f ;  /* 0x0d001f00100f7f89 */ /* 0x000ea200000e0000 */
[----:B----4-:R-:W-:Y:S01]  /*0810*/  FADD R22, R2, R7 ;  /* 0x0000000702167221 */ /* 0x010fe20000000000 */
[----:B------:R-:W-:Y:S01]  /*0820*/  SHF.R.U32.HI R5, RZ, 0x3, R4 ;  /* 0x00000003ff057819 */ /* 0x000fe20000011604 */
[----:B0-----:R-:W-:Y:S01]  /*0830*/  FADD R11, R6, R11 ;  /* 0x0000000b060b7221 */ /* 0x001fe20000000000 */
[----:B------:R-:W-:Y:S02]  /*0840*/  LOP3.LUT R0, R0, 0x38, RZ, 0xc0, !PT ;  /* 0x0000003800007812 */ /* 0x000fe400078ec0ff */
[----:B------:R-:W-:Y:S02]  /*0850*/  LOP3.LUT P0, RZ, R4, 0x18, RZ, 0xc0, !PT ;  /* 0x0000001804ff7812 */ /* 0x000fe4000780c0ff */
[----:B------:R-:W-:Y:S01]  /*0860*/  SHF.L.U32 R2, R0, 0x6, RZ ;  /* 0x0000000600027819 */ /* 0x000fe200000006ff */
[----:B-----5:R-:W-:Y:S01]  /*0870*/  FADD R24, R10, R17 ;  /* 0x000000110a187221 */ /* 0x020fe20000000000 */
[----:B------:R-:W-:-:S02]  /*0880*/  LOP3.LUT R5, R5, 0x3c, RZ, 0xc0, !PT ;  /* 0x0000003c05057812 */ /* 0x000fc400078ec0ff */
[----:B------:R-:W-:Y:S01]  /*0890*/  IADD3 R6, R2, 0x100, RZ ;  /* 0x0000010002067810 */ /* 0x000fe20007ffe0ff */
[----:B-1----:R-:W-:Y:S01]  /*08a0*/  FADD R13, R13, R20 ;  /* 0x000000140d0d7221 */ /* 0x002fe20000000000 */
[----:B------:R-:W-:Y:S02]  /*08b0*/  ISETP.GE.AND P1, PT, R4, 0x400, PT ;  /* 0x000004000400780c */ /* 0x000fe40003f26270 */
[-C--:B------:R-:W-:Y:S01]  /*08c0*/  LOP3.LUT R6, R6, R5.reuse, RZ, 0xfc, !PT ;  /* 0x0000000506067212 */ /* 0x080fe200078efcff */
[----:B------:R-:W-:Y:S01]  /*08d0*/  FADD R14, R25, R14 ;  /* 0x0000000e190e7221 */ /* 0x000fe20000000000 */
[----:B------:R-:W-:Y:S01]  /*08e0*/  LOP3.LUT R5, R2, R5, RZ, 0xfc, !PT ;  /* 0x0000000502057212 */ /* 0x000fe200078efcff */
[----:B---3--:R-:W-:Y:S01]  /*08f0*/  FADD R18, R18, R9 ;  /* 0x0000000912127221 */ /* 0x008fe20000000000 */
[----:B------:R-:W-:-:S03]  /*0900*/  LEA R7, R4, UR4, 0x2 ;  /* 0x0000000404077c11 */ /* 0x000fc6000f8e10ff */
[----:B------:R-:W-:Y:S01]  /*0910*/  @!P0 STS [R5+UR4], R12 ;  /* 0x0000000c05008988 */ /* 0x000fe20008000804 */
[----:B--2---:R-:W-:-:S03]  /*0920*/  FADD R16, R16, R15 ;  /* 0x0000000f10107221 */ /* 0x004fc60000000000 */
[----:B------:R-:W-:Y:S04]  /*0930*/  @!P0 STS [R5+UR4+0x40], R11 ;  /* 0x0000400b05008988 */ /* 0x000fe80008000804 */
[----:B------:R-:W-:Y:S04]  /*0940*/  @!P0 STS [R5+UR4+0x80], R22 ;  /* 0x0000801605008988 */ /* 0x000fe80008000804 */
[----:B------:R-:W-:Y:S04]  /*0950*/  @!P0 STS [R5+UR4+0xc0], R24 ;  /* 0x0000c01805008988 */ /* 0x000fe80008000804 */
[----:B------:R-:W-:Y:S04]  /*0960*/  @!P0 STS [R6+UR4], R13 ;  /* 0x0000000d06008988 */ /* 0x000fe80008000804 */
[----:B------:R-:W-:Y:S04]  /*0970*/  @!P0 STS [R5+UR4+0x140], R14 ;  /* 0x0001400e05008988 */ /* 0x000fe80008000804 */
[----:B------:R-:W-:Y:S04]  /*0980*/  @!P0 STS [R5+UR4+0x180], R18 ;  /* 0x0001801205008988 */ /* 0x000fe80008000804 */
[----:B------:R-:W-:Y:S01]  /*0990*/  @!P0 STS [R5+UR4+0x1c0], R16 ;  /* 0x0001c01005008988 */ /* 0x000fe20008000804 */
[----:B------:R-:W-:Y:S01]  /*09a0*/  BAR.SYNC.DEFER_BLOCKING 0x0 ;  /* 0x0000000000007b1d */ /* 0x000fe20000010000 */
[----:B------:R-:W-:-:S04]  /*09b0*/  LOP3.LUT P0, RZ, R4, 0xf, RZ, 0xc0, !PT ;  /* 0x0000000f04ff7812 */ /* 0x000fc8000780c0ff */
[----:B------:R-:W-:Y:S01]  /*09c0*/  ISETP.LT.AND P0, PT, R4, 0x400, !P0 ;  /* 0x000004000400780c */ /* 0x000fe20004701270 */
[----:B------:R-:W0:Y:S04]  /*09d0*/  @!P1 LDS R3, [R7] ;  /* 0x0000000007039984 */ /* 0x000e280000000800 */
[----:B------:R-:W1:Y:S04]  /*09e0*/  @!P1 LDS R8, [R7+0x800] ;  /* 0x0008000007089984 */ /* 0x000e680000000800 */
[----:B0-----:R-:W0:Y:S04]  /*09f0*/  SHFL.BFLY PT, R10, R3, 0x8, 0x1f ;  /* 0x0d001f00030a7f89 */ /* 0x001e2800000e0000 */
[----:B-1----:R-:W1:Y:S01]  /*0a00*/  SHFL.BFLY PT, R9, R8, 0x8, 0x1f ;  /* 0x0d001f0008097f89 */ /* 0x002e6200000e0000 */
[----:B0-----:R-:W-:Y:S01]  /*0a10*/  FADD R10, R3, R10 ;  /* 0x0000000a030a7221 */ /* 0x001fe20000000000 */
[----:B-1----:R-:W-:-:S04]  /*0a20*/  FADD R11, R8, R9 ;  /* 0x00000009080b7221 */ /* 0x002fc80000000000 */
[----:B------:R-:W0:Y:S04]  /*0a30*/  SHFL.BFLY PT, R9, R10, 0x4, 0x1f ;  /* 0x0c801f000a097f89 */ /* 0x000e2800000e0000 */
[----:B------:R-:W1:Y:S01]  /*0a40*/  SHFL.BFLY PT, R6, R11, 0x4, 0x1f ;  /* 0x0c801f000b067f89 */ /* 0x000e6200000e0000 */
        /* <DEDUP_REMOVED lines=9> */
[----:B------:R-:W-:Y:S01]  /*0ae0*/  IADD3 R3, R2, UR4, RZ ;  /* 0x0000000402037c10 */ /* 0x000fe2000fffe0ff */
[----:B-1----:R-:W-:-:S03]  /*0af0*/  FADD R18, R15, R8 ;  /* 0x000000080f127221 */ /* 0x002fc60000000000 */
[----:B------:R-:W-:Y:S01]  /*0b00*/  @P0 STS [R7], R16 ;  /* 0x0000001007000388 */ /* 0x000fe20000000800 */
[----:B------:R-:W-:Y:S01]  /*0b10*/  IMAD R3, R0, -0x3c, R3 ;  /* 0xffffffc400037824 */ /* 0x000fe200078e0203 */
[C---:B------:R-:W-:Y:S02]  /*0b20*/  LOP3.LUT R0, R4.reuse, 0x3f, RZ, 0xc0, !PT ;  /* 0x0000003f04007812 */ /* 0x040fe400078ec0ff */
[----:B------:R-:W-:Y:S01]  /*0b30*/  @P0 STS [R7+0x800], R18 ;  /* 0x0008001207000388 */ /* 0x000fe20000000800 */
[----:B------:R-:W-:Y:S01]  /*0b40*/  BAR.SYNC.DEFER_BLOCKING 0x0 ;  /* 0x0000000000007b1d */ /* 0x000fe20000010000 */
[----:B------:R-:W-:Y:S02]  /*0b50*/  LOP3.LUT P0, RZ, R4, 0x1c0, RZ, 0xc0, !PT ;  /* 0x000001c004ff7812 */ /* 0x000fe4000780c0ff */
[----:B------:R-:W-:-:S03]  /*0b60*/  LEA R0, R0, UR4, 0x2 ;  /* 0x0000000400007c11 */ /* 0x000fc6000f8e10ff */
[----:B------:R-:W-:Y:S04]  /*0b70*/  LDS R12, [R2+UR4] ;  /* 0x00000004020c7984 */ /* 0x000fe80008000800 */
[----:B------:R-:W-:Y:S04]  /*0b80*/  LDS R13, [R2+UR4+0x40] ;  /* 0x00004004020d7984 */ /* 0x000fe80008000800 */
[----:B------:R-:W-:Y:S04]  /*0b90*/  LDS R14, [R2+UR4+0x80] ;  /* 0x00008004020e7984 */ /* 0x000fe80008000800 */
[----:B------:R-:W0:Y:S04]  /*0ba0*/  LDS R15, [R2+UR4+0xc0] ;  /* 0x0000c004020f7984 */ /* 0x000e280008000800 */
[----:B------:R-:W-:Y:S04]  /*0bb0*/  LDS R8, [R2+UR4+0x100] ;  /* 0x0001000402087984 */ /* 0x000fe80008000800 */
[----:B------:R-:W-:Y:S04]  /*0bc0*/  LDS R9, [R2+UR4+0x140] ;  /* 0x0001400402097984 */ /* 0x000fe80008000800 */
[----:B------:R-:W-:Y:S04]  /*0bd0*/  LDS R10, [R2+UR4+0x180] ;  /* 0x00018004020a7984 */ /* 0x000fe80008000800 */
[----:B------:R-:W1:Y:S01]  /*0be0*/  LDS R11, [R2+UR4+0x1c0] ;  /* 0x0001c004020b7984 */ /* 0x000e620008000800 */
[----:B------:R-:W-:Y:S06]  /*0bf0*/  BAR.SYNC.DEFER_BLOCKING 0x0 ;  /* 0x0000000000007b1d */ /* 0x000fec0000010000 */
[----:B0-----:R0:W-:Y:S04]  /*0c00*/  STS.128 [R3], R12 ;  /* 0x0000000c03007388 */ /* 0x0011e80000000c00 */
[----:B-1----:R0:W-:Y:S01]  /*0c10*/  STS.128 [R3+0x10], R8 ;  /* 0x0000100803007388 */ /* 0x0021e20000000c00 */
[----:B------:R-:W-:Y:S06]  /*0c20*/  BAR.SYNC.DEFER_BLOCKING 0x0 ;  /* 0x0000000000007b1d */ /* 0x000fec0000010000 */
[----:B0-----:R-:W-:Y:S05]  /*0c30*/  @P0 EXIT ;  /* 0x000000000000094d */ /* 0x001fea0003800000 */
[----:B------:R-:W0:Y:S01]  /*0c40*/  LDS R0, [R0] ;  /* 0x0000000000007984 */ /* 0x000e220000000800 */
[----:B------:R-:W1:Y:S01]  /*0c50*/  LDC.64 R2, c[0x0][0x230] ;  /* 0x00008c00ff027b82 */ /* 0x000e620000000a00 */
[----:B------:R-:W-:-:S05]  /*0c60*/  LOP3.LUT R19, R19, 0x3f, R4, 0xf8, !PT ;  /* 0x0000003f13137812 */ /* 0x000fca00078ef804 */
[----:B-1----:R-:W-:Y:S01]  /*0c70*/  IMAD.WIDE R2, R19, 0x2, R2 ;  /* 0x0000000213027825 */ /* 0x002fe200078e0202 */
[----:B0-----:R-:W-:-:S05]  /*0c80*/  F2FP.F16.F32.PACK_AB R4, RZ, R0 ;  /* 0x00000000ff04723e */ /* 0x001fca00000000ff */
[----:B------:R-:W-:Y:S01]  /*0c90*/  STG.E.U16 desc[UR6][R2.64], R4 ;  /* 0x0000000402007986 */ /* 0x000fe2000c101506 */
[----:B------:R-:W-:Y:S05]  /*0ca0*/  EXIT ;  /* 0x000000000000794d */ /* 0x000fea0003800000 */
.L_x_2:
[----:B------:R-:W-:-:S00]  /*0cb0*/  BRA `(.L_x_2) ;  /* 0xfffffffc00fc7947 */ /* 0x000fc0000383ffff */
[----:B------:R-:W-:-:S00]  /*0cc0*/  NOP ;  /* 0x0000000000007918 */ /* 0x000fc00000000000 */
        /* <DEDUP_REMOVED lines=11> */
.L_x_3:


//--------------------- .nv.shared.triton_red_fused__to_copy_add_mul_sum_5 --------------------------
	.section	.nv.shared.triton_red_fused__to_copy_add_mul_sum_5,"aw",@nobits
	.sectionflags	@""
	.align	16
	.zero		1024


//--------------------- .nv.constant0.triton_red_fused__to_copy_add_mul_sum_5 --------------------------
	.section	.nv.constant0.triton_red_fused__to_copy_add_mul_sum_5,"a",@progbits
	.sectionflags	@""
	.align	4
.nv.constant0.triton_red_fused__to_copy_add_mul_sum_5:
	.zero		584
